//
// Generated by NVIDIA NVVM Compiler
//
// Compiler Build ID: CL-36424714
// Cuda compilation tools, release 13.0, V13.0.88
// Based on NVVM 20.0.0
//

.version 9.0
.target sm_100
.address_size 64

	// .globl	_Z15boxFilterKernelPiS_

.visible .entry _Z15boxFilterKernelPiS_(
	.param .u64 .ptr .align 1 _Z15boxFilterKernelPiS__param_0,
	.param .u64 .ptr .align 1 _Z15boxFilterKernelPiS__param_1
)
{
	.reg .pred 	%p<8>;
	.reg .b32 	%r<36>;
	.reg .b64 	%rd<11>;

	ld.param.u64 	%rd2, [_Z15boxFilterKernelPiS__param_0];
	ld.param.u64 	%rd3, [_Z15boxFilterKernelPiS__param_1];
	cvta.to.global.u64 	%rd1, %rd3;
	mov.u32 	%r3, %ctaid.y;
	mov.u32 	%r4, %ntid.y;
	mov.u32 	%r5, %tid.y;
	mad.lo.s32 	%r1, %r3, %r4, %r5;
	mov.u32 	%r6, %ctaid.x;
	mov.u32 	%r7, %ntid.x;
	mov.u32 	%r8, %tid.x;
	mad.lo.s32 	%r2, %r6, %r7, %r8;
	setp.eq.s32 	%p1, %r1, 0;
	setp.eq.s32 	%p2, %r2, 0;
	or.pred  	%p3, %p1, %p2;
	setp.eq.s32 	%p4, %r1, 511;
	or.pred  	%p5, %p4, %p3;
	setp.eq.s32 	%p6, %r2, 511;
	or.pred  	%p7, %p6, %p5;
	@%p7 bra 	$L__BB0_2;
	cvta.to.global.u64 	%rd4, %rd2;
	shl.b32 	%r9, %r1, 9;
	add.s32 	%r10, %r2, %r9;
	add.s32 	%r11, %r10, -513;
	mul.wide.s32 	%rd5, %r11, 4;
	add.s64 	%rd6, %rd4, %rd5;
	ld.global.u32 	%r12, [%rd6];
	ld.global.u32 	%r13, [%rd6+4];
	add.s32 	%r14, %r13, %r12;
	ld.global.u32 	%r15, [%rd6+8];
	add.s32 	%r16, %r15, %r14;
	ld.global.u32 	%r17, [%rd6+2048];
	add.s32 	%r18, %r17, %r16;
	ld.global.u32 	%r19, [%rd6+2052];
	add.s32 	%r20, %r19, %r18;
	ld.global.u32 	%r21, [%rd6+2056];
	add.s32 	%r22, %r21, %r20;
	ld.global.u32 	%r23, [%rd6+4096];
	add.s32 	%r24, %r23, %r22;
	ld.global.u32 	%r25, [%rd6+4100];
	add.s32 	%r26, %r25, %r24;
	ld.global.u32 	%r27, [%rd6+4104];
	add.s32 	%r28, %r27, %r26;
	mul.hi.s32 	%r29, %r28, 954437177;
	shr.u32 	%r30, %r29, 31;
	shr.s32 	%r31, %r29, 1;
	add.s32 	%r32, %r31, %r30;
	mul.wide.s32 	%rd7, %r10, 4;
	add.s64 	%rd8, %rd1, %rd7;
	st.global.u32 	[%rd8], %r32;
	bra.uni 	$L__BB0_3;
$L__BB0_2:
	shl.b32 	%r33, %r1, 9;
	add.s32 	%r34, %r33, %r2;
	mul.wide.s32 	%rd9, %r34, 4;
	add.s64 	%rd10, %rd1, %rd9;
	mov.b32 	%r35, 0;
	st.global.u32 	[%rd10], %r35;
$L__BB0_3:
	ret;

}


// ===== COMPILED SASS (sm_100) =====

	.target	sm_100

	.elftype	@"ET_EXEC"


//--------------------- .note.nv.tkinfo           --------------------------
	.section	.note.nv.tkinfo,"",@"SHT_NOTE"
	.sectionflags	@"SHF_NOTE_NV_TKINFO"
	.tkinfo
        /*0018*/ 	.word	0x00000002
        /*0030*/ 	.string	""
        /*0030*/ 	.string	"ptxas"
        /*0030*/ 	.string	"Cuda compilation tools, release 13.0, V13.0.88"
        /*0030*/ 	.string	"Build cuda_13.0.r13.0/compiler.36424714_0"
        /*0030*/ 	.string	"-arch sm_100 -m 64 "



//--------------------- .note.nv.cuinfo           --------------------------
	.section	.note.nv.cuinfo,"",@"SHT_NOTE"
	.sectionflags	@"SHF_NOTE_NV_CUINFO"
        /*0018*/ 	.short	0x0002
        /*001a*/ 	.short	0x0064
        /*001c*/ 	.short	0x0082
	.zero		2


//--------------------- .nv.info                  --------------------------
	.section	.nv.info,"",@"SHT_CUDA_INFO"
	.align	4


	//----- nvinfo : EIATTR_REGCOUNT
	.align		4
        /*0000*/ 	.byte	0x04, 0x2f
        /*0002*/ 	.short	(.L_1 - .L_0)
	.align		4
.L_0:
        /*0004*/ 	.word	index@(_Z15boxFilterKernelPiS_)
        /*0008*/ 	.word	0x00000010


	//----- nvinfo : EIATTR_FRAME_SIZE
	.align		4
.L_1:
        /*000c*/ 	.byte	0x04, 0x11
        /*000e*/ 	.short	(.L_3 - .L_2)
	.align		4
.L_2:
        /*0010*/ 	.word	index@(_Z15boxFilterKernelPiS_)
        /*0014*/ 	.word	0x00000000


	//----- nvinfo : EIATTR_MIN_STACK_SIZE
	.align		4
.L_3:
        /*0018*/ 	.byte	0x04, 0x12
        /*001a*/ 	.short	(.L_5 - .L_4)
	.align		4
.L_4:
        /*001c*/ 	.word	index@(_Z15boxFilterKernelPiS_)
        /*0020*/ 	.word	0x00000000
.L_5:


//--------------------- .nv.compat                --------------------------
	.section	.nv.compat,"",@"SHT_CUDA_COMPAT_INFO"
	.align	4
        /*0000*/ 	.byte	0x02, 0x09, 0x00, 0x00, 0x02, 0x02, 0x01, 0x00, 0x02, 0x05, 0x05, 0x00, 0x03, 0x07, 0x01, 0x01
        /*0010*/ 	.byte	0x02, 0x03, 0x00, 0x00, 0x02, 0x06, 0x01, 0x00, 0x04, 0x0b, 0x08, 0x00, 0x09, 0x00, 0x00, 0x00
        /*0020*/ 	.byte	0x00, 0x00, 0x00, 0x00


//--------------------- .nv.info._Z15boxFilterKernelPiS_ --------------------------
	.section	.nv.info._Z15boxFilterKernelPiS_,"",@"SHT_CUDA_INFO"
	.sectionflags	@""
	.align	4


	//----- nvinfo : EIATTR_CUDA_API_VERSION
	.align		4
        /*0000*/ 	.byte	0x04, 0x37
        /*0002*/ 	.short	(.L_7 - .L_6)
.L_6:
        /*0004*/ 	.word	0x00000082


	//----- nvinfo : EIATTR_KPARAM_INFO
	.align		4
.L_7:
        /*0008*/ 	.byte	0x04, 0x17
        /*000a*/ 	.short	(.L_9 - .L_8)
.L_8:
        /*000c*/ 	.word	0x00000000
        /*0010*/ 	.short	0x0001
        /*0012*/ 	.short	0x0008
        /*0014*/ 	.byte	0x00, 0xf5, 0x21, 0x00


	//----- nvinfo : EIATTR_KPARAM_INFO
	.align		4
.L_9:
        /*0018*/ 	.byte	0x04, 0x17
        /*001a*/ 	.short	(.L_11 - .L_10)
.L_10:
        /*001c*/ 	.word	0x00000000
        /*0020*/ 	.short	0x0000
        /*0022*/ 	.short	0x0000
        /*0024*/ 	.byte	0x00, 0xf5, 0x21, 0x00


	//----- nvinfo : EIATTR_SPARSE_MMA_MASK
	.align		4
.L_11:
        /*0028*/ 	.byte	0x03, 0x50
        /*002a*/ 	.short	0x0000


	//----- nvinfo : EIATTR_MAXREG_COUNT
	.align		4
        /*002c*/ 	.byte	0x03, 0x1b
        /*002e*/ 	.short	0x00ff


	//----- nvinfo : EIATTR_MERCURY_ISA_VERSION
	.align		4
        /*0030*/ 	.byte	0x03, 0x5f
        /*0032*/ 	.short	0x0101


	//----- nvinfo : EIATTR_VRC_CTA_INIT_COUNT
	.align		4
        /*0034*/ 	.byte	0x02, 0x4a
	.zero		1
	.zero		1


	//----- nvinfo : EIATTR_EXIT_INSTR_OFFSETS
	.align		4
        /*0038*/ 	.byte	0x04, 0x1c
        /*003a*/ 	.short	(.L_13 - .L_12)


	//   ....[0]....
.L_12:
        /*003c*/ 	.word	0x00000260


	//   ....[1]....
        /*0040*/ 	.word	0x000002b0


	//----- nvinfo : EIATTR_CRS_STACK_SIZE
	.align		4
.L_13:
        /*0044*/ 	.byte	0x04, 0x1e
        /*0046*/ 	.short	(.L_15 - .L_14)
.L_14:
        /*0048*/ 	.word	0x00000000


	//----- nvinfo : EIATTR_CBANK_PARAM_SIZE
	.align		4
.L_15:
        /*004c*/ 	.byte	0x03, 0x19
        /*004e*/ 	.short	0x0010


	//----- nvinfo : EIATTR_PARAM_CBANK
	.align		4
        /*0050*/ 	.byte	0x04, 0x0a
        /*0052*/ 	.short	(.L_17 - .L_16)
	.align		4
.L_16:
        /*0054*/ 	.word	index@(.nv.constant0._Z15boxFilterKernelPiS_)
        /*0058*/ 	.short	0x0380
        /*005a*/ 	.short	0x0010


	//----- nvinfo : EIATTR_SW_WAR
	.align		4
.L_17:
        /*005c*/ 	.byte	0x04, 0x36
        /*005e*/ 	.short	(.L_19 - .L_18)
.L_18:
        /*0060*/ 	.word	0x00000008
.L_19:


//--------------------- .nv.callgraph             --------------------------
	.section	.nv.callgraph,"",@"SHT_CUDA_CALLGRAPH"
	.align	4
	.sectionentsize	8
	.align		4
        /*0000*/ 	.word	0x00000000
	.align		4
        /*0004*/ 	.word	0xffffffff
	.align		4
        /*0008*/ 	.word	0x00000000
	.align		4
        /*000c*/ 	.word	0xfffffffe
	.align		4
        /*0010*/ 	.word	0x00000000
	.align		4
        /*0014*/ 	.word	0xfffffffd
	.align		4
        /*0018*/ 	.word	0x00000000
	.align		4
        /*001c*/ 	.word	0xfffffffc


//--------------------- .text._Z15boxFilterKernelPiS_ --------------------------
	.section	.text._Z15boxFilterKernelPiS_,"ax",@progbits
	.align	128
        .global         _Z15boxFilterKernelPiS_
        .type           _Z15boxFilterKernelPiS_,@function
        .size           _Z15boxFilterKernelPiS_,(.L_x_2 - _Z15boxFilterKernelPiS_)
        .other          _Z15boxFilterKernelPiS_,@"STO_CUDA_ENTRY STV_DEFAULT"
_Z15boxFilterKernelPiS_:
.text._Z15boxFilterKernelPiS_:
[----:B------:R-:W-:Y:S01]  /*0000*/  LDC R1, c[0x0][0x37c] ;  /* 0x0000df00ff017b82 */ /* 0x000fe20000000800 */
[----:B------:R-:W0:Y:S07]  /*0010*/  S2R R2, SR_TID.X ;  /* 0x0000000000027919 */ /* 0x000e2e0000002100 */
[----:B------:R-:W1:Y:S01]  /*0020*/  LDC R0, c[0x0][0x364] ;  /* 0x0000d900ff007b82 */ /* 0x000e620000000800 */
[----:B------:R-:W1:Y:S07]  /*0030*/  S2R R3, SR_TID.Y ;  /* 0x0000000000037919 */ /* 0x000e6e0000002200 */
[----:B------:R-:W0:Y:S08]  /*0040*/  S2UR UR5, SR_CTAID.X ;  /* 0x00000000000579c3 */ /* 0x000e300000002500 */
[----:B------:R-:W0:Y:S08]  /*0050*/  LDC R5, c[0x0][0x360] ;  /* 0x0000d800ff057b82 */ /* 0x000e300000000800 */
[----:B------:R-:W1:Y:S01]  /*0060*/  S2UR UR4, SR_CTAID.Y ;  /* 0x00000000000479c3 */ /* 0x000e620000002600 */
[----:B0-----:R-:W-:-:S05]  /*0070*/  IMAD R5, R5, UR5, R2 ;  /* 0x0000000505057c24 */ /* 0x001fca000f8e0202 */
[----:B------:R-:W-:Y:S01]  /*0080*/  ISETP.NE.AND P0, PT, R5, RZ, PT ;  /* 0x000000ff0500720c */ /* 0x000fe20003f05270 */
[----:B-1----:R-:W-:Y:S01]  /*0090*/  IMAD R0, R0, UR4, R3 ;  /* 0x0000000400007c24 */ /* 0x002fe2000f8e0203 */
[----:B------:R-:W0:Y:S04]  /*00a0*/  LDCU.64 UR4, c[0x0][0x358] ;  /* 0x00006b00ff0477ac */ /* 0x000e280008000a00 */
[----:B------:R-:W-:-:S04]  /*00b0*/  ISETP.EQ.OR P0, PT, R0, RZ, !P0 ;  /* 0x000000ff0000720c */ /* 0x000fc80004702670 */
[----:B------:R-:W-:-:S04]  /*00c0*/  ISETP.EQ.OR P0, PT, R0, 0x1ff, P0 ;  /* 0x000001ff0000780c */ /* 0x000fc80000702670 */
[----:B------:R-:W-:-:S13]  /*00d0*/  ISETP.EQ.OR P0, PT, R5, 0x1ff, P0 ;  /* 0x000001ff0500780c */ /* 0x000fda0000702670 */
[----:B0-----:R-:W-:Y:S05]  /*00e0*/  @P0 BRA `(.L_x_0) ;  /* 0x0000000000600947 */ /* 0x001fea0003800000 */
[----:B------:R-:W0:Y:S01]  /*00f0*/  LDC.64 R2, c[0x0][0x380] ;  /* 0x0000e000ff027b82 */ /* 0x000e220000000a00 */
[----:B------:R-:W-:-:S04]  /*0100*/  IMAD R7, R0, 0x200, R5 ;  /* 0x0000020000077824 */ /* 0x000fc800078e0205 */
[----:B------:R-:W-:-:S04]  /*0110*/  VIADD R5, R7, 0xfffffdff ;  /* 0xfffffdff07057836 */ /* 0x000fc80000000000 */
[----:B0-----:R-:W-:-:S05]  /*0120*/  IMAD.WIDE R2, R5, 0x4, R2 ;  /* 0x0000000405027825 */ /* 0x001fca00078e0202 */
[----:B------:R-:W2:Y:S04]  /*0130*/  LDG.E R0, desc[UR4][R2.64] ;  /* 0x0000000402007981 */ /* 0x000ea8000c1e1900 */
[----:B------:R-:W2:Y:S04]  /*0140*/  LDG.E R5, desc[UR4][R2.64+0x4] ;  /* 0x0000040402057981 */ /* 0x000ea8000c1e1900 */
[----:B------:R-:W2:Y:S04]  /*0150*/  LDG.E R4, desc[UR4][R2.64+0x8] ;  /* 0x0000080402047981 */ /* 0x000ea8000c1e1900 */
[----:B------:R-:W3:Y:S04]  /*0160*/  LDG.E R9, desc[UR4][R2.64+0x800] ;  /* 0x0008000402097981 */ /* 0x000ee8000c1e1900 */
[----:B------:R-:W3:Y:S04]  /*0170*/  LDG.E R6, desc[UR4][R2.64+0x804] ;  /* 0x0008040402067981 */ /* 0x000ee8000c1e1900 */
[----:B------:R-:W4:Y:S04]  /*0180*/  LDG.E R11, desc[UR4][R2.64+0x808] ;  /* 0x00080804020b7981 */ /* 0x000f28000c1e1900 */
[----:B------:R-:W4:Y:S04]  /*0190*/  LDG.E R8, desc[UR4][R2.64+0x1000] ;  /* 0x0010000402087981 */ /* 0x000f28000c1e1900 */
[----:B------:R-:W5:Y:S04]  /*01a0*/  LDG.E R13, desc[UR4][R2.64+0x1004] ;  /* 0x00100404020d7981 */ /* 0x000f68000c1e1900 */
[----:B------:R-:W5:Y:S01]  /*01b0*/  LDG.E R10, desc[UR4][R2.64+0x1008] ;  /* 0x00100804020a7981 */ /* 0x000f62000c1e1900 */
[----:B--2---:R-:W-:-:S02]  /*01c0*/  IADD3 R0, PT, PT, R4, R5, R0 ;  /* 0x0000000504007210 */ /* 0x004fc40007ffe000 */
[----:B------:R-:W0:Y:S02]  /*01d0*/  LDC.64 R4, c[0x0][0x388] ;  /* 0x0000e200ff047b82 */ /* 0x000e240000000a00 */
[----:B---3--:R-:W-:-:S04]  /*01e0*/  IADD3 R0, PT, PT, R6, R9, R0 ;  /* 0x0000000906007210 */ /* 0x008fc80007ffe000 */
[----:B----4-:R-:W-:-:S04]  /*01f0*/  IADD3 R0, PT, PT, R8, R11, R0 ;  /* 0x0000000b08007210 */ /* 0x010fc80007ffe000 */
[----:B-----5:R-:W-:Y:S01]  /*0200*/  IADD3 R0, PT, PT, R10, R13, R0 ;  /* 0x0000000d0a007210 */ /* 0x020fe20007ffe000 */
[----:B0-----:R-:W-:-:S04]  /*0210*/  IMAD.WIDE R4, R7, 0x4, R4 ;  /* 0x0000000407047825 */ /* 0x001fc800078e0204 */
[----:B------:R-:W-:-:S05]  /*0220*/  IMAD.HI R0, R0, 0x38e38e39, RZ ;  /* 0x38e38e3900007827 */ /* 0x000fca00078e02ff */
[----:B------:R-:W-:-:S04]  /*0230*/  SHF.R.S32.HI R9, RZ, 0x1, R0 ;  /* 0x00000001ff097819 */ /* 0x000fc80000011400 */
[----:B------:R-:W-:-:S05]  /*0240*/  LEA.HI R9, R0, R9, RZ, 0x1 ;  /* 0x0000000900097211 */ /* 0x000fca00078f08ff */
[----:B------:R-:W-:Y:S01]  /*0250*/  STG.E desc[UR4][R4.64], R9 ;  /* 0x0000000904007986 */ /* 0x000fe2000c101904 */
[----:B------:R-:W-:Y:S05]  /*0260*/  EXIT ;  /* 0x000000000000794d */ /* 0x000fea0003800000 */
.L_x_0:
[----:B------:R-:W0:Y:S01]  /*0270*/  LDC.64 R2, c[0x0][0x388] ;  /* 0x0000e200ff027b82 */ /* 0x000e220000000a00 */
[----:B------:R-:W-:-:S04]  /*0280*/  IMAD R5, R0, 0x200, R5 ;  /* 0x0000020000057824 */ /* 0x000fc800078e0205 */
[----:B0-----:R-:W-:-:S05]  /*0290*/  IMAD.WIDE R2, R5, 0x4, R2 ;  /* 0x0000000405027825 */ /* 0x001fca00078e0202 */
[----:B------:R-:W-:Y:S01]  /*02a0*/  STG.E desc[UR4][R2.64], RZ ;  /* 0x000000ff02007986 */ /* 0x000fe2000c101904 */
[----:B------:R-:W-:Y:S05]  /*02b0*/  EXIT ;  /* 0x000000000000794d */ /* 0x000fea0003800000 */
.L_x_1:
[----:B------:R-:W-:-:S00]  /*02c0*/  BRA `(.L_x_1) ;  /* 0xfffffffc00fc7947 */ /* 0x000fc0000383ffff */
[----:B------:R-:W-:-:S00]  /*02d0*/  NOP ;  /* 0x0000000000007918 */ /* 0x000fc00000000000 */
        /* <DEDUP_REMOVED lines=10> */
.L_x_2:


//--------------------- .nv.shared.reserved.0     --------------------------
	.section	.nv.shared.reserved.0,"aw",@nobits
	.weak		__nv_reservedSMEM_offset_0_alias
	.size		__nv_reservedSMEM_offset_0_alias, 0, 64
	.other		__nv_reservedSMEM_offset_0_alias,@"STO_CUDA_RESERVED_SHARED STV_DEFAULT"
__nv_reservedSMEM_offset_0_alias:
	.zero		0
	.zero		64


//--------------------- .nv.constant0._Z15boxFilterKernelPiS_ --------------------------
	.section	.nv.constant0._Z15boxFilterKernelPiS_,"a",@progbits
	.sectionflags	@""
	.align	4
.nv.constant0._Z15boxFilterKernelPiS_:
	.zero		912


//--------------------- SYMBOLS --------------------------

	.type		.nv.reservedSmem.offset0,@object
	.size		.nv.reservedSmem.offset0,0x4
